//
// Generated by NVIDIA NVVM Compiler
//
// Compiler Build ID: CL-36424714
// Cuda compilation tools, release 13.0, V13.0.88
// Based on NVVM 20.0.0
//

.version 9.0
.target sm_100
.address_size 64

	// .globl	_Z11multElementPiS_S_i

.visible .entry _Z11multElementPiS_S_i(
	.param .u64 .ptr .align 1 _Z11multElementPiS_S_i_param_0,
	.param .u64 .ptr .align 1 _Z11multElementPiS_S_i_param_1,
	.param .u64 .ptr .align 1 _Z11multElementPiS_S_i_param_2,
	.param .u32 _Z11multElementPiS_S_i_param_3
)
{
	.reg .pred 	%p<14>;
	.reg .b32 	%r<93>;
	.reg .b64 	%rd<49>;

	ld.param.u64 	%rd5, [_Z11multElementPiS_S_i_param_0];
	ld.param.u64 	%rd6, [_Z11multElementPiS_S_i_param_1];
	ld.param.u64 	%rd4, [_Z11multElementPiS_S_i_param_2];
	ld.param.u32 	%r19, [_Z11multElementPiS_S_i_param_3];
	cvta.to.global.u64 	%rd1, %rd6;
	cvta.to.global.u64 	%rd2, %rd5;
	mov.u32 	%r20, %ctaid.x;
	mov.u32 	%r21, %ntid.x;
	mov.u32 	%r22, %tid.x;
	mad.lo.s32 	%r1, %r20, %r21, %r22;
	setp.lt.s32 	%p2, %r19, 1;
	@%p2 bra 	$L__BB0_18;
	mov.u32 	%r24, %tid.y;
	mov.u32 	%r25, %ntid.y;
	mov.u32 	%r26, %ctaid.y;
	mad.lo.s32 	%r27, %r26, %r25, %r24;
	cvta.to.global.u64 	%rd7, %rd4;
	setp.ge.s32 	%p3, %r1, %r19;
	setp.ge.u32 	%p4, %r27, %r19;
	or.pred  	%p1, %p3, %p4;
	shl.b32 	%r29, %r27, 4;
	add.s32 	%r30, %r29, %r1;
	mul.lo.s32 	%r2, %r19, %r27;
	mul.wide.s32 	%rd8, %r30, 4;
	add.s64 	%rd3, %rd7, %rd8;
	and.b32  	%r3, %r19, 7;
	setp.lt.u32 	%p5, %r19, 8;
	mov.b32 	%r91, 0;
	@%p5 bra 	$L__BB0_6;
	and.b32  	%r91, %r19, 2147483640;
	neg.s32 	%r89, %r91;
	shl.b32 	%r6, %r19, 3;
	mul.wide.u32 	%rd13, %r19, 4;
	mov.u32 	%r87, %r1;
	mov.u32 	%r88, %r2;
$L__BB0_3:
	.pragma "nounroll";
	@%p1 bra 	$L__BB0_5;
	mul.wide.s32 	%rd9, %r87, 4;
	add.s64 	%rd10, %rd2, %rd9;
	ld.global.u32 	%r31, [%rd10];
	mul.wide.u32 	%rd11, %r88, 4;
	add.s64 	%rd12, %rd1, %rd11;
	ld.global.u32 	%r32, [%rd12];
	ld.global.u32 	%r33, [%rd3];
	mad.lo.s32 	%r34, %r32, %r31, %r33;
	st.global.u32 	[%rd3], %r34;
	add.s64 	%rd14, %rd10, %rd13;
	ld.global.u32 	%r35, [%rd14];
	ld.global.u32 	%r36, [%rd12+4];
	mad.lo.s32 	%r37, %r36, %r35, %r34;
	st.global.u32 	[%rd3], %r37;
	add.s64 	%rd15, %rd14, %rd13;
	ld.global.u32 	%r38, [%rd15];
	ld.global.u32 	%r39, [%rd12+8];
	mad.lo.s32 	%r40, %r39, %r38, %r37;
	st.global.u32 	[%rd3], %r40;
	add.s64 	%rd16, %rd15, %rd13;
	ld.global.u32 	%r41, [%rd16];
	ld.global.u32 	%r42, [%rd12+12];
	mad.lo.s32 	%r43, %r42, %r41, %r40;
	st.global.u32 	[%rd3], %r43;
	add.s64 	%rd17, %rd16, %rd13;
	ld.global.u32 	%r44, [%rd17];
	ld.global.u32 	%r45, [%rd12+16];
	mad.lo.s32 	%r46, %r45, %r44, %r43;
	st.global.u32 	[%rd3], %r46;
	add.s64 	%rd18, %rd17, %rd13;
	ld.global.u32 	%r47, [%rd18];
	ld.global.u32 	%r48, [%rd12+20];
	mad.lo.s32 	%r49, %r48, %r47, %r46;
	st.global.u32 	[%rd3], %r49;
	add.s64 	%rd19, %rd18, %rd13;
	ld.global.u32 	%r50, [%rd19];
	ld.global.u32 	%r51, [%rd12+24];
	mad.lo.s32 	%r52, %r51, %r50, %r49;
	st.global.u32 	[%rd3], %r52;
	add.s64 	%rd20, %rd19, %rd13;
	ld.global.u32 	%r53, [%rd20];
	ld.global.u32 	%r54, [%rd12+28];
	mad.lo.s32 	%r55, %r54, %r53, %r52;
	st.global.u32 	[%rd3], %r55;
$L__BB0_5:
	add.s32 	%r89, %r89, 8;
	add.s32 	%r88, %r88, 8;
	add.s32 	%r87, %r87, %r6;
	setp.ne.s32 	%p6, %r89, 0;
	@%p6 bra 	$L__BB0_3;
$L__BB0_6:
	setp.eq.s32 	%p7, %r3, 0;
	@%p7 bra 	$L__BB0_18;
	and.b32  	%r14, %r19, 3;
	setp.lt.u32 	%p8, %r3, 4;
	@%p8 bra 	$L__BB0_11;
	@%p1 bra 	$L__BB0_10;
	mad.lo.s32 	%r56, %r91, %r19, %r1;
	mul.wide.s32 	%rd21, %r56, 4;
	add.s64 	%rd22, %rd2, %rd21;
	ld.global.u32 	%r57, [%rd22];
	add.s32 	%r58, %r91, %r2;
	mul.wide.u32 	%rd23, %r58, 4;
	add.s64 	%rd24, %rd1, %rd23;
	ld.global.u32 	%r59, [%rd24];
	ld.global.u32 	%r60, [%rd3];
	mad.lo.s32 	%r61, %r59, %r57, %r60;
	st.global.u32 	[%rd3], %r61;
	mul.wide.u32 	%rd25, %r19, 4;
	add.s64 	%rd26, %rd22, %rd25;
	ld.global.u32 	%r62, [%rd26];
	cvt.u64.u32 	%rd27, %r2;
	cvt.u64.u32 	%rd28, %r91;
	add.s64 	%rd29, %rd28, %rd27;
	shl.b64 	%rd30, %rd29, 2;
	add.s64 	%rd31, %rd1, %rd30;
	ld.global.u32 	%r63, [%rd31+4];
	mad.lo.s32 	%r64, %r63, %r62, %r61;
	st.global.u32 	[%rd3], %r64;
	add.s64 	%rd32, %rd26, %rd25;
	ld.global.u32 	%r65, [%rd32];
	ld.global.u32 	%r66, [%rd31+8];
	mad.lo.s32 	%r67, %r66, %r65, %r64;
	st.global.u32 	[%rd3], %r67;
	add.s64 	%rd33, %rd32, %rd25;
	ld.global.u32 	%r68, [%rd33];
	ld.global.u32 	%r69, [%rd31+12];
	mad.lo.s32 	%r70, %r69, %r68, %r67;
	st.global.u32 	[%rd3], %r70;
$L__BB0_10:
	add.s32 	%r91, %r91, 4;
$L__BB0_11:
	setp.eq.s32 	%p9, %r14, 0;
	@%p9 bra 	$L__BB0_18;
	setp.eq.s32 	%p10, %r14, 1;
	@%p10 bra 	$L__BB0_16;
	@%p1 bra 	$L__BB0_15;
	mad.lo.s32 	%r71, %r91, %r19, %r1;
	mul.wide.s32 	%rd34, %r71, 4;
	add.s64 	%rd35, %rd2, %rd34;
	ld.global.u32 	%r72, [%rd35];
	add.s32 	%r73, %r91, %r2;
	mul.wide.u32 	%rd36, %r73, 4;
	add.s64 	%rd37, %rd1, %rd36;
	ld.global.u32 	%r74, [%rd37];
	ld.global.u32 	%r75, [%rd3];
	mad.lo.s32 	%r76, %r74, %r72, %r75;
	st.global.u32 	[%rd3], %r76;
	mul.wide.u32 	%rd38, %r19, 4;
	add.s64 	%rd39, %rd35, %rd38;
	ld.global.u32 	%r77, [%rd39];
	cvt.u64.u32 	%rd40, %r2;
	cvt.u64.u32 	%rd41, %r91;
	add.s64 	%rd42, %rd41, %rd40;
	shl.b64 	%rd43, %rd42, 2;
	add.s64 	%rd44, %rd1, %rd43;
	ld.global.u32 	%r78, [%rd44+4];
	mad.lo.s32 	%r79, %r78, %r77, %r76;
	st.global.u32 	[%rd3], %r79;
$L__BB0_15:
	add.s32 	%r91, %r91, 2;
$L__BB0_16:
	and.b32  	%r80, %r19, 1;
	setp.eq.b32 	%p11, %r80, 1;
	not.pred 	%p12, %p11;
	or.pred  	%p13, %p12, %p1;
	@%p13 bra 	$L__BB0_18;
	mad.lo.s32 	%r81, %r91, %r19, %r1;
	mul.wide.s32 	%rd45, %r81, 4;
	add.s64 	%rd46, %rd2, %rd45;
	ld.global.u32 	%r82, [%rd46];
	add.s32 	%r83, %r91, %r2;
	mul.wide.u32 	%rd47, %r83, 4;
	add.s64 	%rd48, %rd1, %rd47;
	ld.global.u32 	%r84, [%rd48];
	ld.global.u32 	%r85, [%rd3];
	mad.lo.s32 	%r86, %r84, %r82, %r85;
	st.global.u32 	[%rd3], %r86;
$L__BB0_18:
	ret;

}


// ===== COMPILED SASS (sm_100) =====

	.target	sm_100

	.elftype	@"ET_EXEC"


//--------------------- .note.nv.tkinfo           --------------------------
	.section	.note.nv.tkinfo,"",@"SHT_NOTE"
	.sectionflags	@"SHF_NOTE_NV_TKINFO"
	.tkinfo
        /*0018*/ 	.word	0x00000002
        /*0030*/ 	.string	""
        /*0030*/ 	.string	"ptxas"
        /*0030*/ 	.string	"Cuda compilation tools, release 13.0, V13.0.88"
        /*0030*/ 	.string	"Build cuda_13.0.r13.0/compiler.36424714_0"
        /*0030*/ 	.string	"-arch sm_100 -m 64 "



//--------------------- .note.nv.cuinfo           --------------------------
	.section	.note.nv.cuinfo,"",@"SHT_NOTE"
	.sectionflags	@"SHF_NOTE_NV_CUINFO"
        /*0018*/ 	.short	0x0002
        /*001a*/ 	.short	0x0064
        /*001c*/ 	.short	0x0082
	.zero		2


//--------------------- .nv.info                  --------------------------
	.section	.nv.info,"",@"SHT_CUDA_INFO"
	.align	4


	//----- nvinfo : EIATTR_REGCOUNT
	.align		4
        /*0000*/ 	.byte	0x04, 0x2f
        /*0002*/ 	.short	(.L_1 - .L_0)
	.align		4
.L_0:
        /*0004*/ 	.word	index@(_Z11multElementPiS_S_i)
        /*0008*/ 	.word	0x0000001e


	//----- nvinfo : EIATTR_FRAME_SIZE
	.align		4
.L_1:
        /*000c*/ 	.byte	0x04, 0x11
        /*000e*/ 	.short	(.L_3 - .L_2)
	.align		4
.L_2:
        /*0010*/ 	.word	index@(_Z11multElementPiS_S_i)
        /*0014*/ 	.word	0x00000000


	//----- nvinfo : EIATTR_MIN_STACK_SIZE
	.align		4
.L_3:
        /*0018*/ 	.byte	0x04, 0x12
        /*001a*/ 	.short	(.L_5 - .L_4)
	.align		4
.L_4:
        /*001c*/ 	.word	index@(_Z11multElementPiS_S_i)
        /*0020*/ 	.word	0x00000000
.L_5:


//--------------------- .nv.compat                --------------------------
	.section	.nv.compat,"",@"SHT_CUDA_COMPAT_INFO"
	.align	4
        /*0000*/ 	.byte	0x02, 0x09, 0x00, 0x00, 0x02, 0x02, 0x01, 0x00, 0x02, 0x05, 0x05, 0x00, 0x03, 0x07, 0x01, 0x01
        /*0010*/ 	.byte	0x02, 0x03, 0x00, 0x00, 0x02, 0x06, 0x01, 0x00, 0x04, 0x0b, 0x08, 0x00, 0x09, 0x00, 0x00, 0x00
        /*0020*/ 	.byte	0x00, 0x00, 0x00, 0x00


//--------------------- .nv.info._Z11multElementPiS_S_i --------------------------
	.section	.nv.info._Z11multElementPiS_S_i,"",@"SHT_CUDA_INFO"
	.sectionflags	@""
	.align	4


	//----- nvinfo : EIATTR_CUDA_API_VERSION
	.align		4
        /*0000*/ 	.byte	0x04, 0x37
        /*0002*/ 	.short	(.L_7 - .L_6)
.L_6:
        /*0004*/ 	.word	0x00000082


	//----- nvinfo : EIATTR_KPARAM_INFO
	.align		4
.L_7:
        /*0008*/ 	.byte	0x04, 0x17
        /*000a*/ 	.short	(.L_9 - .L_8)
.L_8:
        /*000c*/ 	.word	0x00000000
        /*0010*/ 	.short	0x0003
        /*0012*/ 	.short	0x0018
        /*0014*/ 	.byte	0x00, 0xf0, 0x11, 0x00


	//----- nvinfo : EIATTR_KPARAM_INFO
	.align		4
.L_9:
        /*0018*/ 	.byte	0x04, 0x17
        /*001a*/ 	.short	(.L_11 - .L_10)
.L_10:
        /*001c*/ 	.word	0x00000000
        /*0020*/ 	.short	0x0002
        /*0022*/ 	.short	0x0010
        /*0024*/ 	.byte	0x00, 0xf5, 0x21, 0x00


	//----- nvinfo : EIATTR_KPARAM_INFO
	.align		4
.L_11:
        /*0028*/ 	.byte	0x04, 0x17
        /*002a*/ 	.short	(.L_13 - .L_12)
.L_12:
        /*002c*/ 	.word	0x00000000
        /*0030*/ 	.short	0x0001
        /*0032*/ 	.short	0x0008
        /*0034*/ 	.byte	0x00, 0xf5, 0x21, 0x00


	//----- nvinfo : EIATTR_KPARAM_INFO
	.align		4
.L_13:
        /*0038*/ 	.byte	0x04, 0x17
        /*003a*/ 	.short	(.L_15 - .L_14)
.L_14:
        /*003c*/ 	.word	0x00000000
        /*0040*/ 	.short	0x0000
        /*0042*/ 	.short	0x0000
        /*0044*/ 	.byte	0x00, 0xf5, 0x21, 0x00


	//----- nvinfo : EIATTR_SPARSE_MMA_MASK
	.align		4
.L_15:
        /*0048*/ 	.byte	0x03, 0x50
        /*004a*/ 	.short	0x0000


	//----- nvinfo : EIATTR_MAXREG_COUNT
	.align		4
        /*004c*/ 	.byte	0x03, 0x1b
        /*004e*/ 	.short	0x00ff


	//----- nvinfo : EIATTR_MERCURY_ISA_VERSION
	.align		4
        /*0050*/ 	.byte	0x03, 0x5f
        /*0052*/ 	.short	0x0101


	//----- nvinfo : EIATTR_VRC_CTA_INIT_COUNT
	.align		4
        /*0054*/ 	.byte	0x02, 0x4a
	.zero		1
	.zero		1


	//----- nvinfo : EIATTR_EXIT_INSTR_OFFSETS
	.align		4
        /*0058*/ 	.byte	0x04, 0x1c
        /*005a*/ 	.short	(.L_17 - .L_16)


	//   ....[0]....
.L_16:
        /*005c*/ 	.word	0x00000050


	//   ....[1]....
        /*0060*/ 	.word	0x00000530


	//   ....[2]....
        /*0064*/ 	.word	0x000007b0


	//   ....[3]....
        /*0068*/ 	.word	0x00000990


	//   ....[4]....
        /*006c*/ 	.word	0x00000a50


	//----- nvinfo : EIATTR_CRS_STACK_SIZE
	.align		4
.L_17:
        /*0070*/ 	.byte	0x04, 0x1e
        /*0072*/ 	.short	(.L_19 - .L_18)
.L_18:
        /*0074*/ 	.word	0x00000000


	//----- nvinfo : EIATTR_CBANK_PARAM_SIZE
	.align		4
.L_19:
        /*0078*/ 	.byte	0x03, 0x19
        /*007a*/ 	.short	0x001c


	//----- nvinfo : EIATTR_PARAM_CBANK
	.align		4
        /*007c*/ 	.byte	0x04, 0x0a
        /*007e*/ 	.short	(.L_21 - .L_20)
	.align		4
.L_20:
        /*0080*/ 	.word	index@(.nv.constant0._Z11multElementPiS_S_i)
        /*0084*/ 	.short	0x0380
        /*0086*/ 	.short	0x001c


	//----- nvinfo : EIATTR_SW_WAR
	.align		4
.L_21:
        /*0088*/ 	.byte	0x04, 0x36
        /*008a*/ 	.short	(.L_23 - .L_22)
.L_22:
        /*008c*/ 	.word	0x00000008
.L_23:


//--------------------- .nv.callgraph             --------------------------
	.section	.nv.callgraph,"",@"SHT_CUDA_CALLGRAPH"
	.align	4
	.sectionentsize	8
	.align		4
        /*0000*/ 	.word	0x00000000
	.align		4
        /*0004*/ 	.word	0xffffffff
	.align		4
        /*0008*/ 	.word	0x00000000
	.align		4
        /*000c*/ 	.word	0xfffffffe
	.align		4
        /*0010*/ 	.word	0x00000000
	.align		4
        /*0014*/ 	.word	0xfffffffd
	.align		4
        /*0018*/ 	.word	0x00000000
	.align		4
        /*001c*/ 	.word	0xfffffffc


//--------------------- .text._Z11multElementPiS_S_i --------------------------
	.section	.text._Z11multElementPiS_S_i,"ax",@progbits
	.align	128
        .global         _Z11multElementPiS_S_i
        .type           _Z11multElementPiS_S_i,@function
        .size           _Z11multElementPiS_S_i,(.L_x_11 - _Z11multElementPiS_S_i)
        .other          _Z11multElementPiS_S_i,@"STO_CUDA_ENTRY STV_DEFAULT"
_Z11multElementPiS_S_i:
.text._Z11multElementPiS_S_i:
[----:B------:R-:W-:Y:S01]  /*0000*/  LDC R1, c[0x0][0x37c] ;  /* 0x0000df00ff017b82 */ /* 0x000fe20000000800 */
[----:B------:R-:W0:Y:S02]  /*0010*/  LDCU UR4, c[0x0][0x398] ;  /* 0x00007300ff0477ac */ /* 0x000e240008000800 */
[----:B0-----:R-:W-:-:S05]  /*0020*/  MOV R8, UR4 ;  /* 0x0000000400087c02 */ /* 0x001fca0008000f00 */
[----:B------:R-:W0:Y:S01]  /*0030*/  S2UR UR4, SR_CTAID.X ;  /* 0x00000000000479c3 */ /* 0x000e220000002500 */
[----:B------:R-:W-:-:S13]  /*0040*/  ISETP.GE.AND P0, PT, R8, 0x1, PT ;  /* 0x000000010800780c */ /* 0x000fda0003f06270 */
[----:B0-----:R-:W-:Y:S05]  /*0050*/  @!P0 EXIT ;  /* 0x000000000000894d */ /* 0x001fea0003800000 */
[----:B------:R-:W0:Y:S01]  /*0060*/  S2R R5, SR_TID.Y ;  /* 0x0000000000057919 */ /* 0x000e220000002200 */
[----:B------:R-:W1:Y:S01]  /*0070*/  LDC R0, c[0x0][0x360] ;  /* 0x0000d800ff007b82 */ /* 0x000e620000000800 */
[----:B------:R-:W0:Y:S01]  /*0080*/  LDCU UR5, c[0x0][0x364] ;  /* 0x00006c80ff0577ac */ /* 0x000e220008000800 */
[C---:B------:R-:W-:Y:S01]  /*0090*/  ISETP.GE.U32.AND P1, PT, R8.reuse, 0x8, PT ;  /* 0x000000080800780c */ /* 0x040fe20003f26070 */
[----:B------:R-:W0:Y:S01]  /*00a0*/  S2R R4, SR_CTAID.Y ;  /* 0x0000000000047919 */ /* 0x000e220000002600 */
[----:B------:R-:W-:Y:S01]  /*00b0*/  HFMA2 R11, -RZ, RZ, 0, 0 ;  /* 0x00000000ff0b7431 */ /* 0x000fe200000001ff */
[----:B------:R-:W-:Y:S01]  /*00c0*/  LOP3.LUT R14, R8, 0x7, RZ, 0xc0, !PT ;  /* 0x00000007080e7812 */ /* 0x000fe200078ec0ff */
[----:B------:R-:W1:Y:S02]  /*00d0*/  S2R R7, SR_TID.X ;  /* 0x0000000000077919 */ /* 0x000e640000002100 */
[----:B------:R-:W2:Y:S01]  /*00e0*/  LDC.64 R2, c[0x0][0x390] ;  /* 0x0000e400ff027b82 */ /* 0x000ea20000000a00 */
[----:B0-----:R-:W-:-:S02]  /*00f0*/  IMAD R5, R4, UR5, R5 ;  /* 0x0000000504057c24 */ /* 0x001fc4000f8e0205 */
[----:B-1----:R-:W-:-:S03]  /*0100*/  IMAD R0, R0, UR4, R7 ;  /* 0x0000000400007c24 */ /* 0x002fc6000f8e0207 */
[CC--:B------:R-:W-:Y:S01]  /*0110*/  ISETP.GE.U32.AND P0, PT, R5.reuse, R8.reuse, PT ;  /* 0x000000080500720c */ /* 0x0c0fe20003f06070 */
[----:B------:R-:W0:Y:S01]  /*0120*/  LDCU.64 UR4, c[0x0][0x358] ;  /* 0x00006b00ff0477ac */ /* 0x000e220008000a00 */
[C---:B------:R-:W-:Y:S01]  /*0130*/  IMAD R10, R5.reuse, R8, RZ ;  /* 0x00000008050a7224 */ /* 0x040fe200078e02ff */
[----:B------:R-:W-:Y:S02]  /*0140*/  LEA R7, R5, R0, 0x4 ;  /* 0x0000000005077211 */ /* 0x000fe400078e20ff */
[----:B------:R-:W-:-:S03]  /*0150*/  ISETP.GE.OR P0, PT, R0, R8, P0 ;  /* 0x000000080000720c */ /* 0x000fc60000706670 */
[----:B--2---:R-:W-:Y:S01]  /*0160*/  IMAD.WIDE R2, R7, 0x4, R2 ;  /* 0x0000000407027825 */ /* 0x004fe200078e0202 */
[----:B------:R-:W-:Y:S09]  /*0170*/  @!P1 BRA `(.L_x_0) ;  /* 0x0000000000e89947 */ /* 0x000ff20003800000 */
[----:B------:R-:W1:Y:S01]  /*0180*/  LDC R12, c[0x0][0x398] ;  /* 0x0000e600ff0c7b82 */ /* 0x000e620000000800 */
[----:B------:R-:W-:Y:S02]  /*0190*/  LOP3.LUT R11, R8, 0x7ffffff8, RZ, 0xc0, !PT ;  /* 0x7ffffff8080b7812 */ /* 0x000fe400078ec0ff */
[----:B------:R-:W-:Y:S02]  /*01a0*/  MOV R13, R0 ;  /* 0x00000000000d7202 */ /* 0x000fe40000000f00 */
[----:B------:R-:W-:Y:S02]  /*01b0*/  MOV R15, R10 ;  /* 0x0000000a000f7202 */ /* 0x000fe40000000f00 */
[----:B------:R-:W-:Y:S01]  /*01c0*/  IADD3 R22, PT, PT, -R11, RZ, RZ ;  /* 0x000000ff0b167210 */ /* 0x000fe20007ffe1ff */
[----:B------:R-:W2:Y:S08]  /*01d0*/  LDC.64 R4, c[0x0][0x380] ;  /* 0x0000e000ff047b82 */ /* 0x000eb00000000a00 */
[----:B------:R-:W3:Y:S02]  /*01e0*/  LDC.64 R6, c[0x0][0x388] ;  /* 0x0000e200ff067b82 */ /* 0x000ee40000000a00 */
.L_x_3:
[----:B------:R-:W-:Y:S01]  /*01f0*/  IADD3 R22, PT, PT, R22, 0x8, RZ ;  /* 0x0000000816167810 */ /* 0x000fe20007ffe0ff */
[----:B------:R-:W-:Y:S03]  /*0200*/  BSSY.RECONVERGENT B0, `(.L_x_1) ;  /* 0x000002d000007945 */ /* 0x000fe60003800200 */
[----:B------:R-:W-:Y:S01]  /*0210*/  ISETP.NE.AND P1, PT, R22, RZ, PT ;  /* 0x000000ff1600720c */ /* 0x000fe20003f25270 */
[----:B----4-:R-:W-:-:S12]  /*0220*/  @P0 BRA `(.L_x_2) ;  /* 0x0000000000a80947 */ /* 0x010fd80003800000 */
[----:B--2---:R-:W-:Y:S01]  /*0230*/  IMAD.WIDE R16, R13, 0x4, R4 ;  /* 0x000000040d107825 */ /* 0x004fe200078e0204 */
[----:B0-----:R-:W2:Y:S03]  /*0240*/  LDG.E R20, desc[UR4][R2.64] ;  /* 0x0000000402147981 */ /* 0x001ea6000c1e1900 */
[----:B---3--:R-:W-:Y:S01]  /*0250*/  IMAD.WIDE.U32 R8, R15, 0x4, R6 ;  /* 0x000000040f087825 */ /* 0x008fe200078e0006 */
[----:B------:R-:W2:Y:S04]  /*0260*/  LDG.E R18, desc[UR4][R16.64] ;  /* 0x0000000410127981 */ /* 0x000ea8000c1e1900 */
[----:B------:R-:W2:Y:S02]  /*0270*/  LDG.E R19, desc[UR4][R8.64] ;  /* 0x0000000408137981 */ /* 0x000ea4000c1e1900 */
[----:B--2---:R-:W-:-:S02]  /*0280*/  IMAD R23, R18, R19, R20 ;  /* 0x0000001312177224 */ /* 0x004fc400078e0214 */
[----:B-1----:R-:W-:-:S03]  /*0290*/  IMAD.WIDE.U32 R18, R12, 0x4, R16 ;  /* 0x000000040c127825 */ /* 0x002fc600078e0010 */
[----:B------:R0:W-:Y:S04]  /*02a0*/  STG.E desc[UR4][R2.64], R23 ;  /* 0x0000001702007986 */ /* 0x0001e8000c101904 */
[----:B------:R-:W2:Y:S04]  /*02b0*/  LDG.E R20, desc[UR4][R18.64] ;  /* 0x0000000412147981 */ /* 0x000ea8000c1e1900 */
[----:B------:R-:W2:Y:S02]  /*02c0*/  LDG.E R21, desc[UR4][R8.64+0x4] ;  /* 0x0000040408157981 */ /* 0x000ea4000c1e1900 */
[----:B--2---:R-:W-:-:S02]  /*02d0*/  IMAD R25, R20, R21, R23 ;  /* 0x0000001514197224 */ /* 0x004fc400078e0217 */
[----:B------:R-:W-:-:S03]  /*02e0*/  IMAD.WIDE.U32 R20, R12, 0x4, R18 ;  /* 0x000000040c147825 */ /* 0x000fc600078e0012 */
[----:B------:R1:W-:Y:S04]  /*02f0*/  STG.E desc[UR4][R2.64], R25 ;  /* 0x0000001902007986 */ /* 0x0003e8000c101904 */
[----:B------:R-:W2:Y:S04]  /*0300*/  LDG.E R24, desc[UR4][R20.64] ;  /* 0x0000000414187981 */ /* 0x000ea8000c1e1900 */
[----:B------:R-:W2:Y:S02]  /*0310*/  LDG.E R16, desc[UR4][R8.64+0x8] ;  /* 0x0000080408107981 */ /* 0x000ea4000c1e1900 */
[----:B--2---:R-:W-:-:S02]  /*0320*/  IMAD R27, R24, R16, R25 ;  /* 0x00000010181b7224 */ /* 0x004fc400078e0219 */
[----:B------:R-:W-:-:S03]  /*0330*/  IMAD.WIDE.U32 R16, R12, 0x4, R20 ;  /* 0x000000040c107825 */ /* 0x000fc600078e0014 */
[----:B------:R2:W-:Y:S04]  /*0340*/  STG.E desc[UR4][R2.64], R27 ;  /* 0x0000001b02007986 */ /* 0x0005e8000c101904 */
[----:B------:R-:W0:Y:S04]  /*0350*/  LDG.E R24, desc[UR4][R16.64] ;  /* 0x0000000410187981 */ /* 0x000e28000c1e1900 */
[----:B------:R-:W0:Y:S02]  /*0360*/  LDG.E R18, desc[UR4][R8.64+0xc] ;  /* 0x00000c0408127981 */ /* 0x000e24000c1e1900 */
[----:B0-----:R-:W-:-:S02]  /*0370*/  IMAD R23, R24, R18, R27 ;  /* 0x0000001218177224 */ /* 0x001fc400078e021b */
[----:B------:R-:W-:-:S03]  /*0380*/  IMAD.WIDE.U32 R18, R12, 0x4, R16 ;  /* 0x000000040c127825 */ /* 0x000fc600078e0010 */
[----:B------:R0:W-:Y:S04]  /*0390*/  STG.E desc[UR4][R2.64], R23 ;  /* 0x0000001702007986 */ /* 0x0001e8000c101904 */
[----:B------:R-:W1:Y:S04]  /*03a0*/  LDG.E R24, desc[UR4][R18.64] ;  /* 0x0000000412187981 */ /* 0x000e68000c1e1900 */
[----:B------:R-:W1:Y:S02]  /*03b0*/  LDG.E R20, desc[UR4][R8.64+0x10] ;  /* 0x0000100408147981 */ /* 0x000e64000c1e1900 */
[----:B-1----:R-:W-:-:S02]  /*03c0*/  IMAD R25, R24, R20, R23 ;  /* 0x0000001418197224 */ /* 0x002fc400078e0217 */
        /* <DEDUP_REMOVED lines=12> */
[----:B------:R-:W2:Y:S04]  /*0490*/  LDG.E R18, desc[UR4][R18.64] ;  /* 0x0000000412127981 */ /* 0x000ea8000c1e1900 */
[----:B------:R-:W2:Y:S02]  /*04a0*/  LDG.E R20, desc[UR4][R8.64+0x1c] ;  /* 0x00001c0408147981 */ /* 0x000ea4000c1e1900 */
[----:B--2---:R-:W-:-:S05]  /*04b0*/  IMAD R21, R18, R20, R23 ;  /* 0x0000001412157224 */ /* 0x004fca00078e0217 */
[----:B------:R4:W-:Y:S02]  /*04c0*/  STG.E desc[UR4][R2.64], R21 ;  /* 0x0000001502007986 */ /* 0x0009e4000c101904 */
.L_x_2:
[----:B0-----:R-:W-:Y:S05]  /*04d0*/  BSYNC.RECONVERGENT B0 ;  /* 0x0000000000007941 */ /* 0x001fea0003800200 */
.L_x_1:
[----:B-1----:R-:W-:Y:S02]  /*04e0*/  MOV R8, R12 ;  /* 0x0000000c00087202 */ /* 0x002fe40000000f00 */
[----:B------:R-:W-:Y:S02]  /*04f0*/  IADD3 R15, PT, PT, R15, 0x8, RZ ;  /* 0x000000080f0f7810 */ /* 0x000fe40007ffe0ff */
[----:B------:R-:W-:Y:S01]  /*0500*/  LEA R13, R8, R13, 0x3 ;  /* 0x0000000d080d7211 */ /* 0x000fe200078e18ff */
[----:B------:R-:W-:Y:S06]  /*0510*/  @P1 BRA `(.L_x_3) ;  /* 0xfffffffc00341947 */ /* 0x000fec000383ffff */
.L_x_0:
[----:B------:R-:W-:-:S13]  /*0520*/  ISETP.NE.AND P1, PT, R14, RZ, PT ;  /* 0x000000ff0e00720c */ /* 0x000fda0003f25270 */
[----:B0-----:R-:W-:Y:S05]  /*0530*/  @!P1 EXIT ;  /* 0x000000000000994d */ /* 0x001fea0003800000 */
[----:B------:R-:W-:Y:S02]  /*0540*/  ISETP.GE.U32.AND P1, PT, R14, 0x4, PT ;  /* 0x000000040e00780c */ /* 0x000fe40003f26070 */
[----:B------:R-:W-:-:S11]  /*0550*/  LOP3.LUT R17, R8, 0x3, RZ, 0xc0, !PT ;  /* 0x0000000308117812 */ /* 0x000fd600078ec0ff */
[----:B------:R-:W-:Y:S05]  /*0560*/  @!P1 BRA `(.L_x_4) ;  /* 0x00000000008c9947 */ /* 0x000fea0003800000 */
[----:B------:R-:W-:Y:S04]  /*0570*/  BSSY.RECONVERGENT B0, `(.L_x_5) ;  /* 0x0000021000007945 */ /* 0x000fe80003800200 */
[----:B------:R-:W-:Y:S05]  /*0580*/  @P0 BRA `(.L_x_6) ;  /* 0x00000000007c0947 */ /* 0x000fea0003800000 */
[----:B------:R-:W0:Y:S01]  /*0590*/  LDC.64 R12, c[0x0][0x388] ;  /* 0x0000e200ff0c7b82 */ /* 0x000e220000000a00 */
[----:B------:R-:W-:Y:S01]  /*05a0*/  IADD3 R9, PT, PT, R10, R11, RZ ;  /* 0x0000000b0a097210 */ /* 0x000fe20007ffe0ff */
[----:B--2---:R-:W-:Y:S01]  /*05b0*/  IMAD R5, R11, R8, R0 ;  /* 0x000000080b057224 */ /* 0x004fe200078e0200 */
[----:B------:R-:W2:Y:S01]  /*05c0*/  LDG.E R15, desc[UR4][R2.64] ;  /* 0x00000004020f7981 */ /* 0x000ea2000c1e1900 */
[----:B------:R-:W1:Y:S04]  /*05d0*/  LDCU.64 UR6, c[0x0][0x388] ;  /* 0x00007100ff0677ac */ /* 0x000e680008000a00 */
[----:B---3--:R-:W3:Y:S01]  /*05e0*/  LDC.64 R6, c[0x0][0x380] ;  /* 0x0000e000ff067b82 */ /* 0x008ee20000000a00 */
[----:B0-----:R-:W-:-:S06]  /*05f0*/  IMAD.WIDE.U32 R12, R9, 0x4, R12 ;  /* 0x00000004090c7825 */ /* 0x001fcc00078e000c */
[----:B------:R-:W2:Y:S01]  /*0600*/  LDG.E R12, desc[UR4][R12.64] ;  /* 0x000000040c0c7981 */ /* 0x000ea2000c1e1900 */
[----:B---3--:R-:W-:-:S05]  /*0610*/  IMAD.WIDE R6, R5, 0x4, R6 ;  /* 0x0000000405067825 */ /* 0x008fca00078e0206 */
[----:B------:R-:W2:Y:S01]  /*0620*/  LDG.E R9, desc[UR4][R6.64] ;  /* 0x0000000406097981 */ /* 0x000ea2000c1e1900 */
[----:B------:R-:W-:-:S04]  /*0630*/  IADD3 R5, P1, PT, R10, R11, RZ ;  /* 0x0000000b0a057210 */ /* 0x000fc80007f3e0ff */
[----:B------:R-:W-:Y:S02]  /*0640*/  IADD3.X R14, PT, PT, RZ, RZ, RZ, P1, !PT ;  /* 0x000000ffff0e7210 */ /* 0x000fe40000ffe4ff */
[----:B-1----:R-:W-:-:S04]  /*0650*/  LEA R4, P1, R5, UR6, 0x2 ;  /* 0x0000000605047c11 */ /* 0x002fc8000f8210ff */
[----:B------:R-:W-:Y:S01]  /*0660*/  LEA.HI.X R5, R5, UR7, R14, 0x2, P1 ;  /* 0x0000000705057c11 */ /* 0x000fe200088f140e */
[----:B--2---:R-:W-:Y:S02]  /*0670*/  IMAD R9, R9, R12, R15 ;  /* 0x0000000c09097224 */ /* 0x004fe400078e020f */
[----:B------:R-:W-:-:S03]  /*0680*/  IMAD.WIDE.U32 R14, R8, 0x4, R6 ;  /* 0x00000004080e7825 */ /* 0x000fc600078e0006 */
[----:B------:R0:W-:Y:S04]  /*0690*/  STG.E desc[UR4][R2.64], R9 ;  /* 0x0000000902007986 */ /* 0x0001e8000c101904 */
[----:B------:R-:W2:Y:S04]  /*06a0*/  LDG.E R16, desc[UR4][R14.64] ;  /* 0x000000040e107981 */ /* 0x000ea8000c1e1900 */
[----:B------:R-:W2:Y:S01]  /*06b0*/  LDG.E R12, desc[UR4][R4.64+0x4] ;  /* 0x00000404040c7981 */ /* 0x000ea2000c1e1900 */
[----:B------:R-:W-:-:S04]  /*06c0*/  IMAD.WIDE.U32 R6, R8, 0x4, R14 ;  /* 0x0000000408067825 */ /* 0x000fc800078e000e */
[----:B--2---:R-:W-:-:S05]  /*06d0*/  IMAD R19, R16, R12, R9 ;  /* 0x0000000c10137224 */ /* 0x004fca00078e0209 */
[----:B------:R1:W-:Y:S04]  /*06e0*/  STG.E desc[UR4][R2.64], R19 ;  /* 0x0000001302007986 */ /* 0x0003e8000c101904 */
[----:B------:R-:W4:Y:S04]  /*06f0*/  LDG.E R12, desc[UR4][R6.64] ;  /* 0x00000004060c7981 */ /* 0x000f28000c1e1900 */
[----:B------:R-:W4:Y:S02]  /*0700*/  LDG.E R13, desc[UR4][R4.64+0x8] ;  /* 0x00000804040d7981 */ /* 0x000f24000c1e1900 */
[----:B----4-:R-:W-:-:S02]  /*0710*/  IMAD R21, R12, R13, R19 ;  /* 0x0000000d0c157224 */ /* 0x010fc400078e0213 */
[----:B------:R-:W-:-:S03]  /*0720*/  IMAD.WIDE.U32 R12, R8, 0x4, R6 ;  /* 0x00000004080c7825 */ /* 0x000fc600078e0006 */
[----:B------:R1:W-:Y:S04]  /*0730*/  STG.E desc[UR4][R2.64], R21 ;  /* 0x0000001502007986 */ /* 0x0003e8000c101904 */
[----:B------:R-:W2:Y:S04]  /*0740*/  LDG.E R12, desc[UR4][R12.64] ;  /* 0x000000040c0c7981 */ /* 0x000ea8000c1e1900 */
[----:B0-----:R-:W2:Y:S02]  /*0750*/  LDG.E R9, desc[UR4][R4.64+0xc] ;  /* 0x00000c0404097981 */ /* 0x001ea4000c1e1900 */
[----:B--2---:R-:W-:-:S05]  /*0760*/  IMAD R9, R12, R9, R21 ;  /* 0x000000090c097224 */ /* 0x004fca00078e0215 */
[----:B------:R1:W-:Y:S02]  /*0770*/  STG.E desc[UR4][R2.64], R9 ;  /* 0x0000000902007986 */ /* 0x0003e4000c101904 */
.L_x_6:
[----:B------:R-:W-:Y:S05]  /*0780*/  BSYNC.RECONVERGENT B0 ;  /* 0x0000000000007941 */ /* 0x000fea0003800200 */
.L_x_5:
[----:B------:R-:W-:-:S07]  /*0790*/  IADD3 R11, PT, PT, R11, 0x4, RZ ;  /* 0x000000040b0b7810 */ /* 0x000fce0007ffe0ff */
.L_x_4:
[----:B------:R-:W-:-:S13]  /*07a0*/  ISETP.NE.AND P1, PT, R17, RZ, PT ;  /* 0x000000ff1100720c */ /* 0x000fda0003f25270 */
[----:B------:R-:W-:Y:S05]  /*07b0*/  @!P1 EXIT ;  /* 0x000000000000994d */ /* 0x000fea0003800000 */
[----:B------:R-:W-:-:S13]  /*07c0*/  ISETP.NE.AND P1, PT, R17, 0x1, PT ;  /* 0x000000011100780c */ /* 0x000fda0003f25270 */
[----:B------:R-:W-:Y:S05]  /*07d0*/  @!P1 BRA `(.L_x_7) ;  /* 0x0000000000649947 */ /* 0x000fea0003800000 */
[----:B------:R-:W-:Y:S04]  /*07e0*/  BSSY.RECONVERGENT B0, `(.L_x_8) ;  /* 0x0000017000007945 */ /* 0x000fe80003800200 */
[----:B------:R-:W-:Y:S05]  /*07f0*/  @P0 BRA `(.L_x_9) ;  /* 0x0000000000540947 */ /* 0x000fea0003800000 */
[----:B---3--:R-:W0:Y:S01]  /*0800*/  LDC.64 R6, c[0x0][0x388] ;  /* 0x0000e200ff067b82 */ /* 0x008e220000000a00 */
[----:B------:R-:W-:Y:S01]  /*0810*/  IADD3 R13, PT, PT, R10, R11, RZ ;  /* 0x0000000b0a0d7210 */ /* 0x000fe20007ffe0ff */
[----:B-1----:R-:W-:Y:S01]  /*0820*/  IMAD R9, R11, R8, R0 ;  /* 0x000000080b097224 */ /* 0x002fe200078e0200 */
[----:B------:R-:W3:Y:S01]  /*0830*/  LDG.E R14, desc[UR4][R2.64] ;  /* 0x00000004020e7981 */ /* 0x000ee2000c1e1900 */
[----:B------:R-:W1:Y:S04]  /*0840*/  LDCU.64 UR6, c[0x0][0x388] ;  /* 0x00007100ff0677ac */ /* 0x000e680008000a00 */
[----:B--2---:R-:W2:Y:S01]  /*0850*/  LDC.64 R4, c[0x0][0x380] ;  /* 0x0000e000ff047b82 */ /* 0x004ea20000000a00 */
[----:B0-----:R-:W-:-:S06]  /*0860*/  IMAD.WIDE.U32 R12, R13, 0x4, R6 ;  /* 0x000000040d0c7825 */ /* 0x001fcc00078e0006 */
[----:B------:R-:W3:Y:S01]  /*0870*/  LDG.E R12, desc[UR4][R12.64] ;  /* 0x000000040c0c7981 */ /* 0x000ee2000c1e1900 */
[----:B--2---:R-:W-:-:S05]  /*0880*/  IMAD.WIDE R6, R9, 0x4, R4 ;  /* 0x0000000409067825 */ /* 0x004fca00078e0204 */
[----:B------:R-:W3:Y:S01]  /*0890*/  LDG.E R9, desc[UR4][R6.64] ;  /* 0x0000000406097981 */ /* 0x000ee2000c1e1900 */
[----:B------:R-:W-:-:S04]  /*08a0*/  IADD3 R5, P1, PT, R10, R11, RZ ;  /* 0x0000000b0a057210 */ /* 0x000fc80007f3e0ff */
[----:B------:R-:W-:Y:S02]  /*08b0*/  IADD3.X R16, PT, PT, RZ, RZ, RZ, P1, !PT ;  /* 0x000000ffff107210 */ /* 0x000fe40000ffe4ff */
[----:B-1----:R-:W-:-:S04]  /*08c0*/  LEA R4, P1, R5, UR6, 0x2 ;  /* 0x0000000605047c11 */ /* 0x002fc8000f8210ff */
[----:B------:R-:W-:Y:S01]  /*08d0*/  LEA.HI.X R5, R5, UR7, R16, 0x2, P1 ;  /* 0x0000000705057c11 */ /* 0x000fe200088f1410 */
[----:B---3--:R-:W-:Y:S02]  /*08e0*/  IMAD R9, R9, R12, R14 ;  /* 0x0000000c09097224 */ /* 0x008fe400078e020e */
[----:B------:R-:W-:-:S03]  /*08f0*/  IMAD.WIDE.U32 R14, R8, 0x4, R6 ;  /* 0x00000004080e7825 */ /* 0x000fc600078e0006 */
[----:B------:R0:W-:Y:S04]  /*0900*/  STG.E desc[UR4][R2.64], R9 ;  /* 0x0000000902007986 */ /* 0x0001e8000c101904 */
[----:B------:R-:W2:Y:S04]  /*0910*/  LDG.E R14, desc[UR4][R14.64] ;  /* 0x000000040e0e7981 */ /* 0x000ea8000c1e1900 */
[----:B------:R-:W2:Y:S02]  /*0920*/  LDG.E R4, desc[UR4][R4.64+0x4] ;  /* 0x0000040404047981 */ /* 0x000ea4000c1e1900 */
[----:B--2---:R-:W-:-:S05]  /*0930*/  IMAD R7, R14, R4, R9 ;  /* 0x000000040e077224 */ /* 0x004fca00078e0209 */
[----:B------:R0:W-:Y:S02]  /*0940*/  STG.E desc[UR4][R2.64], R7 ;  /* 0x0000000702007986 */ /* 0x0001e4000c101904 */
.L_x_9:
[----:B------:R-:W-:Y:S05]  /*0950*/  BSYNC.RECONVERGENT B0 ;  /* 0x0000000000007941 */ /* 0x000fea0003800200 */
.L_x_8:
[----:B------:R-:W-:-:S07]  /*0960*/  IADD3 R11, PT, PT, R11, 0x2, RZ ;  /* 0x000000020b0b7810 */ /* 0x000fce0007ffe0ff */
.L_x_7:
[----:B--2---:R-:W-:-:S04]  /*0970*/  LOP3.LUT R4, R8, 0x1, RZ, 0xc0, !PT ;  /* 0x0000000108047812 */ /* 0x004fc800078ec0ff */
[----:B------:R-:W-:-:S13]  /*0980*/  ISETP.NE.U32.OR P0, PT, R4, 0x1, P0 ;  /* 0x000000010400780c */ /* 0x000fda0000705470 */
[----:B------:R-:W-:Y:S05]  /*0990*/  @P0 EXIT ;  /* 0x000000000000094d */ /* 0x000fea0003800000 */
[----:B------:R-:W2:Y:S01]  /*09a0*/  LDC.64 R4, c[0x0][0x380] ;  /* 0x0000e000ff047b82 */ /* 0x000ea20000000a00 */
[----:B01----:R-:W-:Y:S01]  /*09b0*/  IMAD R9, R11, R8, R0 ;  /* 0x000000080b097224 */ /* 0x003fe200078e0200 */
[----:B------:R-:W-:-:S06]  /*09c0*/  IADD3 R11, PT, PT, R10, R11, RZ ;  /* 0x0000000b0a0b7210 */ /* 0x000fcc0007ffe0ff */
[----:B---3--:R-:W0:Y:S01]  /*09d0*/  LDC.64 R6, c[0x0][0x388] ;  /* 0x0000e200ff067b82 */ /* 0x008e220000000a00 */
[----:B--2---:R-:W-:Y:S02]  /*09e0*/  IMAD.WIDE R4, R9, 0x4, R4 ;  /* 0x0000000409047825 */ /* 0x004fe400078e0204 */
[----:B------:R-:W2:Y:S04]  /*09f0*/  LDG.E R9, desc[UR4][R2.64] ;  /* 0x0000000402097981 */ /* 0x000ea8000c1e1900 */
[----:B------:R-:W2:Y:S01]  /*0a00*/  LDG.E R4, desc[UR4][R4.64] ;  /* 0x0000000404047981 */ /* 0x000ea2000c1e1900 */
[----:B0-----:R-:W-:-:S06]  /*0a10*/  IMAD.WIDE.U32 R6, R11, 0x4, R6 ;  /* 0x000000040b067825 */ /* 0x001fcc00078e0006 */
[----:B------:R-:W2:Y:S02]  /*0a20*/  LDG.E R7, desc[UR4][R6.64] ;  /* 0x0000000406077981 */ /* 0x000ea4000c1e1900 */
[----:B--2---:R-:W-:-:S05]  /*0a30*/  IMAD R9, R4, R7, R9 ;  /* 0x0000000704097224 */ /* 0x004fca00078e0209 */
[----:B------:R-:W-:Y:S01]  /*0a40*/  STG.E desc[UR4][R2.64], R9 ;  /* 0x0000000902007986 */ /* 0x000fe2000c101904 */
[----:B------:R-:W-:Y:S05]  /*0a50*/  EXIT ;  /* 0x000000000000794d */ /* 0x000fea0003800000 */
.L_x_10:
[----:B------:R-:W-:-:S00]  /*0a60*/  BRA `(.L_x_10) ;  /* 0xfffffffc00fc7947 */ /* 0x000fc0000383ffff */
[----:B------:R-:W-:-:S00]  /*0a70*/  NOP ;  /* 0x0000000000007918 */ /* 0x000fc00000000000 */
        /* <DEDUP_REMOVED lines=8> */
.L_x_11:


//--------------------- .nv.shared.reserved.0     --------------------------
	.section	.nv.shared.reserved.0,"aw",@nobits
	.weak		__nv_reservedSMEM_offset_0_alias
	.size		__nv_reservedSMEM_offset_0_alias, 0, 64
	.other		__nv_reservedSMEM_offset_0_alias,@"STO_CUDA_RESERVED_SHARED STV_DEFAULT"
__nv_reservedSMEM_offset_0_alias:
	.zero		0
	.zero		64


//--------------------- .nv.constant0._Z11multElementPiS_S_i --------------------------
	.section	.nv.constant0._Z11multElementPiS_S_i,"a",@progbits
	.sectionflags	@""
	.align	4
.nv.constant0._Z11multElementPiS_S_i:
	.zero		924


//--------------------- SYMBOLS --------------------------

	.type		.nv.reservedSmem.offset0,@object
	.size		.nv.reservedSmem.offset0,0x4
